//
// Generated by NVIDIA NVVM Compiler
//
// Compiler Build ID: CL-36424714
// Cuda compilation tools, release 13.0, V13.0.88
// Based on NVVM 20.0.0
//

.version 9.0
.target sm_100
.address_size 64

	// .globl	_Z13matrixMulCUDAPfS_S_

.visible .entry _Z13matrixMulCUDAPfS_S_(
	.param .u64 .ptr .align 1 _Z13matrixMulCUDAPfS_S__param_0,
	.param .u64 .ptr .align 1 _Z13matrixMulCUDAPfS_S__param_1,
	.param .u64 .ptr .align 1 _Z13matrixMulCUDAPfS_S__param_2
)
{
	.reg .pred 	%p<2>;
	.reg .b32 	%r<18>;
	.reg .b32 	%f<52>;
	.reg .b64 	%rd<20>;

	ld.param.u64 	%rd5, [_Z13matrixMulCUDAPfS_S__param_0];
	ld.param.u64 	%rd6, [_Z13matrixMulCUDAPfS_S__param_1];
	ld.param.u64 	%rd7, [_Z13matrixMulCUDAPfS_S__param_2];
	cvta.to.global.u64 	%rd8, %rd7;
	cvta.to.global.u64 	%rd9, %rd6;
	mov.u32 	%r8, %ctaid.x;
	mov.u32 	%r9, %tid.x;
	mov.u32 	%r10, %ctaid.y;
	shl.b32 	%r11, %r10, 4;
	mov.u32 	%r12, %tid.y;
	add.s32 	%r1, %r11, %r12;
	shl.b32 	%r13, %r8, 12;
	shl.b32 	%r14, %r9, 8;
	add.s32 	%r2, %r13, %r14;
	add.s64 	%rd1, %rd9, 32;
	mul.wide.u32 	%rd10, %r10, 64;
	mul.wide.u32 	%rd11, %r12, 4;
	add.s64 	%rd12, %rd10, %rd11;
	add.s64 	%rd13, %rd12, %rd8;
	add.s64 	%rd19, %rd13, 8192;
	mov.f32 	%f51, 0f00000000;
	mov.b32 	%r17, 0;
	mov.u32 	%r16, %r2;
$L__BB0_1:
	mul.wide.s32 	%rd14, %r16, 4;
	add.s64 	%rd15, %rd1, %rd14;
	ld.global.f32 	%f4, [%rd15+-32];
	ld.global.f32 	%f5, [%rd19+-8192];
	fma.rn.f32 	%f6, %f4, %f5, %f51;
	ld.global.f32 	%f7, [%rd15+-28];
	ld.global.f32 	%f8, [%rd19+-7168];
	fma.rn.f32 	%f9, %f7, %f8, %f6;
	ld.global.f32 	%f10, [%rd15+-24];
	ld.global.f32 	%f11, [%rd19+-6144];
	fma.rn.f32 	%f12, %f10, %f11, %f9;
	ld.global.f32 	%f13, [%rd15+-20];
	ld.global.f32 	%f14, [%rd19+-5120];
	fma.rn.f32 	%f15, %f13, %f14, %f12;
	ld.global.f32 	%f16, [%rd15+-16];
	ld.global.f32 	%f17, [%rd19+-4096];
	fma.rn.f32 	%f18, %f16, %f17, %f15;
	ld.global.f32 	%f19, [%rd15+-12];
	ld.global.f32 	%f20, [%rd19+-3072];
	fma.rn.f32 	%f21, %f19, %f20, %f18;
	ld.global.f32 	%f22, [%rd15+-8];
	ld.global.f32 	%f23, [%rd19+-2048];
	fma.rn.f32 	%f24, %f22, %f23, %f21;
	ld.global.f32 	%f25, [%rd15+-4];
	ld.global.f32 	%f26, [%rd19+-1024];
	fma.rn.f32 	%f27, %f25, %f26, %f24;
	ld.global.f32 	%f28, [%rd15];
	ld.global.f32 	%f29, [%rd19];
	fma.rn.f32 	%f30, %f28, %f29, %f27;
	ld.global.f32 	%f31, [%rd15+4];
	ld.global.f32 	%f32, [%rd19+1024];
	fma.rn.f32 	%f33, %f31, %f32, %f30;
	ld.global.f32 	%f34, [%rd15+8];
	ld.global.f32 	%f35, [%rd19+2048];
	fma.rn.f32 	%f36, %f34, %f35, %f33;
	ld.global.f32 	%f37, [%rd15+12];
	ld.global.f32 	%f38, [%rd19+3072];
	fma.rn.f32 	%f39, %f37, %f38, %f36;
	ld.global.f32 	%f40, [%rd15+16];
	ld.global.f32 	%f41, [%rd19+4096];
	fma.rn.f32 	%f42, %f40, %f41, %f39;
	ld.global.f32 	%f43, [%rd15+20];
	ld.global.f32 	%f44, [%rd19+5120];
	fma.rn.f32 	%f45, %f43, %f44, %f42;
	ld.global.f32 	%f46, [%rd15+24];
	ld.global.f32 	%f47, [%rd19+6144];
	fma.rn.f32 	%f48, %f46, %f47, %f45;
	ld.global.f32 	%f49, [%rd15+28];
	ld.global.f32 	%f50, [%rd19+7168];
	fma.rn.f32 	%f51, %f49, %f50, %f48;
	add.s32 	%r17, %r17, 16;
	add.s32 	%r16, %r16, 16;
	add.s64 	%rd19, %rd19, 16384;
	setp.ne.s32 	%p1, %r17, 256;
	@%p1 bra 	$L__BB0_1;
	cvta.to.global.u64 	%rd16, %rd5;
	add.s32 	%r15, %r2, %r1;
	mul.wide.s32 	%rd17, %r15, 4;
	add.s64 	%rd18, %rd16, %rd17;
	st.global.f32 	[%rd18], %f51;
	ret;

}


// ===== COMPILED SASS (sm_100) =====

	.target	sm_100

	.elftype	@"ET_EXEC"


//--------------------- .note.nv.tkinfo           --------------------------
	.section	.note.nv.tkinfo,"",@"SHT_NOTE"
	.sectionflags	@"SHF_NOTE_NV_TKINFO"
	.tkinfo
        /*0018*/ 	.word	0x00000002
        /*0030*/ 	.string	""
        /*0030*/ 	.string	"ptxas"
        /*0030*/ 	.string	"Cuda compilation tools, release 13.0, V13.0.88"
        /*0030*/ 	.string	"Build cuda_13.0.r13.0/compiler.36424714_0"
        /*0030*/ 	.string	"-arch sm_100 -m 64 "



//--------------------- .note.nv.cuinfo           --------------------------
	.section	.note.nv.cuinfo,"",@"SHT_NOTE"
	.sectionflags	@"SHF_NOTE_NV_CUINFO"
        /*0018*/ 	.short	0x0002
        /*001a*/ 	.short	0x0064
        /*001c*/ 	.short	0x0082
	.zero		2


//--------------------- .nv.info                  --------------------------
	.section	.nv.info,"",@"SHT_CUDA_INFO"
	.align	4


	//----- nvinfo : EIATTR_REGCOUNT
	.align		4
        /*0000*/ 	.byte	0x04, 0x2f
        /*0002*/ 	.short	(.L_1 - .L_0)
	.align		4
.L_0:
        /*0004*/ 	.word	index@(_Z13matrixMulCUDAPfS_S_)
        /*0008*/ 	.word	0x00000020


	//----- nvinfo : EIATTR_FRAME_SIZE
	.align		4
.L_1:
        /*000c*/ 	.byte	0x04, 0x11
        /*000e*/ 	.short	(.L_3 - .L_2)
	.align		4
.L_2:
        /*0010*/ 	.word	index@(_Z13matrixMulCUDAPfS_S_)
        /*0014*/ 	.word	0x00000000


	//----- nvinfo : EIATTR_MIN_STACK_SIZE
	.align		4
.L_3:
        /*0018*/ 	.byte	0x04, 0x12
        /*001a*/ 	.short	(.L_5 - .L_4)
	.align		4
.L_4:
        /*001c*/ 	.word	index@(_Z13matrixMulCUDAPfS_S_)
        /*0020*/ 	.word	0x00000000
.L_5:


//--------------------- .nv.compat                --------------------------
	.section	.nv.compat,"",@"SHT_CUDA_COMPAT_INFO"
	.align	4
        /*0000*/ 	.byte	0x02, 0x09, 0x00, 0x00, 0x02, 0x02, 0x01, 0x00, 0x02, 0x05, 0x05, 0x00, 0x03, 0x07, 0x01, 0x01
        /*0010*/ 	.byte	0x02, 0x03, 0x00, 0x00, 0x02, 0x06, 0x01, 0x00, 0x04, 0x0b, 0x08, 0x00, 0x09, 0x00, 0x00, 0x00
        /*0020*/ 	.byte	0x00, 0x00, 0x00, 0x00


//--------------------- .nv.info._Z13matrixMulCUDAPfS_S_ --------------------------
	.section	.nv.info._Z13matrixMulCUDAPfS_S_,"",@"SHT_CUDA_INFO"
	.sectionflags	@""
	.align	4


	//----- nvinfo : EIATTR_CUDA_API_VERSION
	.align		4
        /*0000*/ 	.byte	0x04, 0x37
        /*0002*/ 	.short	(.L_7 - .L_6)
.L_6:
        /*0004*/ 	.word	0x00000082


	//----- nvinfo : EIATTR_KPARAM_INFO
	.align		4
.L_7:
        /*0008*/ 	.byte	0x04, 0x17
        /*000a*/ 	.short	(.L_9 - .L_8)
.L_8:
        /*000c*/ 	.word	0x00000000
        /*0010*/ 	.short	0x0002
        /*0012*/ 	.short	0x0010
        /*0014*/ 	.byte	0x00, 0xf5, 0x21, 0x00


	//----- nvinfo : EIATTR_KPARAM_INFO
	.align		4
.L_9:
        /*0018*/ 	.byte	0x04, 0x17
        /*001a*/ 	.short	(.L_11 - .L_10)
.L_10:
        /*001c*/ 	.word	0x00000000
        /*0020*/ 	.short	0x0001
        /*0022*/ 	.short	0x0008
        /*0024*/ 	.byte	0x00, 0xf5, 0x21, 0x00


	//----- nvinfo : EIATTR_KPARAM_INFO
	.align		4
.L_11:
        /*0028*/ 	.byte	0x04, 0x17
        /*002a*/ 	.short	(.L_13 - .L_12)
.L_12:
        /*002c*/ 	.word	0x00000000
        /*0030*/ 	.short	0x0000
        /*0032*/ 	.short	0x0000
        /*0034*/ 	.byte	0x00, 0xf5, 0x21, 0x00


	//----- nvinfo : EIATTR_SPARSE_MMA_MASK
	.align		4
.L_13:
        /*0038*/ 	.byte	0x03, 0x50
        /*003a*/ 	.short	0x0000


	//----- nvinfo : EIATTR_MAXREG_COUNT
	.align		4
        /*003c*/ 	.byte	0x03, 0x1b
        /*003e*/ 	.short	0x00ff


	//----- nvinfo : EIATTR_MERCURY_ISA_VERSION
	.align		4
        /*0040*/ 	.byte	0x03, 0x5f
        /*0042*/ 	.short	0x0101


	//----- nvinfo : EIATTR_VRC_CTA_INIT_COUNT
	.align		4
        /*0044*/ 	.byte	0x02, 0x4a
	.zero		1
	.zero		1


	//----- nvinfo : EIATTR_EXIT_INSTR_OFFSETS
	.align		4
        /*0048*/ 	.byte	0x04, 0x1c
        /*004a*/ 	.short	(.L_15 - .L_14)


	//   ....[0]....
.L_14:
        /*004c*/ 	.word	0x00000520


	//----- nvinfo : EIATTR_CBANK_PARAM_SIZE
	.align		4
.L_15:
        /*0050*/ 	.byte	0x03, 0x19
        /*0052*/ 	.short	0x0018


	//----- nvinfo : EIATTR_PARAM_CBANK
	.align		4
        /*0054*/ 	.byte	0x04, 0x0a
        /*0056*/ 	.short	(.L_17 - .L_16)
	.align		4
.L_16:
        /*0058*/ 	.word	index@(.nv.constant0._Z13matrixMulCUDAPfS_S_)
        /*005c*/ 	.short	0x0380
        /*005e*/ 	.short	0x0018


	//----- nvinfo : EIATTR_SW_WAR
	.align		4
.L_17:
        /*0060*/ 	.byte	0x04, 0x36
        /*0062*/ 	.short	(.L_19 - .L_18)
.L_18:
        /*0064*/ 	.word	0x00000008
.L_19:


//--------------------- .nv.callgraph             --------------------------
	.section	.nv.callgraph,"",@"SHT_CUDA_CALLGRAPH"
	.align	4
	.sectionentsize	8
	.align		4
        /*0000*/ 	.word	0x00000000
	.align		4
        /*0004*/ 	.word	0xffffffff
	.align		4
        /*0008*/ 	.word	0x00000000
	.align		4
        /*000c*/ 	.word	0xfffffffe
	.align		4
        /*0010*/ 	.word	0x00000000
	.align		4
        /*0014*/ 	.word	0xfffffffd
	.align		4
        /*0018*/ 	.word	0x00000000
	.align		4
        /*001c*/ 	.word	0xfffffffc


//--------------------- .text._Z13matrixMulCUDAPfS_S_ --------------------------
	.section	.text._Z13matrixMulCUDAPfS_S_,"ax",@progbits
	.align	128
        .global         _Z13matrixMulCUDAPfS_S_
        .type           _Z13matrixMulCUDAPfS_S_,@function
        .size           _Z13matrixMulCUDAPfS_S_,(.L_x_2 - _Z13matrixMulCUDAPfS_S_)
        .other          _Z13matrixMulCUDAPfS_S_,@"STO_CUDA_ENTRY STV_DEFAULT"
_Z13matrixMulCUDAPfS_S_:
.text._Z13matrixMulCUDAPfS_S_:
[----:B------:R-:W-:Y:S01]  /*0000*/  LDC R1, c[0x0][0x37c] ;  /* 0x0000df00ff017b82 */ /* 0x000fe20000000800 */
[----:B------:R-:W0:Y:S01]  /*0010*/  S2R R4, SR_TID.Y ;  /* 0x0000000000047919 */ /* 0x000e220000002200 */
[----:B------:R-:W1:Y:S01]  /*0020*/  LDCU.64 UR10, c[0x0][0x390] ;  /* 0x00007200ff0a77ac */ /* 0x000e620008000a00 */
[----:B------:R-:W-:Y:S01]  /*0030*/  HFMA2 R14, -RZ, RZ, 0, 0 ;  /* 0x00000000ff0e7431 */ /* 0x000fe200000001ff */
[----:B------:R-:W2:Y:S01]  /*0040*/  S2R R7, SR_CTAID.Y ;  /* 0x0000000000077919 */ /* 0x000ea20000002600 */
[----:B------:R-:W3:Y:S01]  /*0050*/  LDCU.64 UR6, c[0x0][0x388] ;  /* 0x00007100ff0677ac */ /* 0x000ee20008000a00 */
[----:B------:R-:W4:Y:S01]  /*0060*/  S2R R0, SR_CTAID.X ;  /* 0x0000000000007919 */ /* 0x000f220000002500 */
[----:B------:R-:W0:Y:S01]  /*0070*/  LDCU.64 UR8, c[0x0][0x358] ;  /* 0x00006b00ff0877ac */ /* 0x000e220008000a00 */
[----:B------:R-:W4:Y:S01]  /*0080*/  S2R R5, SR_TID.X ;  /* 0x0000000000057919 */ /* 0x000f220000002100 */
[----:B------:R-:W-:Y:S01]  /*0090*/  UMOV UR4, URZ ;  /* 0x000000ff00047c82 */ /* 0x000fe20008000000 */
[----:B---3--:R-:W-:-:S04]  /*00a0*/  UIADD3 UR5, UP0, UPT, UR6, 0x20, URZ ;  /* 0x0000002006057890 */ /* 0x008fc8000ff1e0ff */
[----:B------:R-:W-:Y:S01]  /*00b0*/  UIADD3.X UR6, UPT, UPT, URZ, UR7, URZ, UP0, !UPT ;  /* 0x00000007ff067290 */ /* 0x000fe200087fe4ff */
[----:B0-----:R-:W-:-:S04]  /*00c0*/  IMAD.WIDE.U32 R2, R4, 0x4, RZ ;  /* 0x0000000404027825 */ /* 0x001fc800078e00ff */
[C---:B--2---:R-:W-:Y:S01]  /*00d0*/  IMAD.WIDE.U32 R2, R7.reuse, 0x40, R2 ;  /* 0x0000004007027825 */ /* 0x044fe200078e0002 */
[----:B------:R-:W-:Y:S02]  /*00e0*/  LEA R7, R7, R4, 0x4 ;  /* 0x0000000407077211 */ /* 0x000fe400078e20ff */
[----:B-1----:R-:W-:Y:S02]  /*00f0*/  IADD3 R2, P0, PT, R2, UR10, RZ ;  /* 0x0000000a02027c10 */ /* 0x002fe4000ff1e0ff */
[----:B----4-:R-:W-:Y:S02]  /*0100*/  LEA R0, R0, R5, 0x4 ;  /* 0x0000000500007211 */ /* 0x010fe400078e20ff */
[----:B------:R-:W-:Y:S02]  /*0110*/  IADD3 R2, P1, PT, R2, 0x2000, RZ ;  /* 0x0000200002027810 */ /* 0x000fe40007f3e0ff */
[----:B------:R-:W-:Y:S02]  /*0120*/  SHF.L.U32 R6, R0, 0x8, RZ ;  /* 0x0000000800067819 */ /* 0x000fe400000006ff */
[----:B------:R-:W-:-:S02]  /*0130*/  IADD3.X R3, PT, PT, RZ, UR11, R3, P1, P0 ;  /* 0x0000000bff037c10 */ /* 0x000fc40008fe0403 */
[----:B------:R-:W-:-:S07]  /*0140*/  MOV R8, R6 ;  /* 0x0000000600087202 */ /* 0x000fce0000000f00 */
.L_x_0:
[----:B------:R-:W-:Y:S01]  /*0150*/  MOV R4, UR5 ;  /* 0x0000000500047c02 */ /* 0x000fe20008000f00 */
[----:B------:R-:W2:Y:S01]  /*0160*/  LDG.E R16, desc[UR8][R2.64+-0x2000] ;  /* 0xffe0000802107981 */ /* 0x000ea2000c1e1900 */
[----:B------:R-:W-:-:S03]  /*0170*/  MOV R5, UR6 ;  /* 0x0000000600057c02 */ /* 0x000fc60008000f00 */
[----:B------:R-:W3:Y:S01]  /*0180*/  LDG.E R25, desc[UR8][R2.64+-0x1c00] ;  /* 0xffe4000802197981 */ /* 0x000ee2000c1e1900 */
[----:B------:R-:W-:-:S03]  /*0190*/  IMAD.WIDE R4, R8, 0x4, R4 ;  /* 0x0000000408047825 */ /* 0x000fc600078e0204 */
[----:B------:R-:W4:Y:S04]  /*01a0*/  LDG.E R18, desc[UR8][R2.64+-0x1800] ;  /* 0xffe8000802127981 */ /* 0x000f28000c1e1900 */
[----:B------:R-:W2:Y:S04]  /*01b0*/  LDG.E R15, desc[UR8][R4.64+-0x20] ;  /* 0xffffe008040f7981 */ /* 0x000ea8000c1e1900 */
[----:B------:R-:W3:Y:S04]  /*01c0*/  LDG.E R24, desc[UR8][R4.64+-0x1c] ;  /* 0xffffe40804187981 */ /* 0x000ee8000c1e1900 */
[----:B------:R-:W4:Y:S04]  /*01d0*/  LDG.E R19, desc[UR8][R4.64+-0x18] ;  /* 0xffffe80804137981 */ /* 0x000f28000c1e1900 */
[----:B------:R-:W5:Y:S04]  /*01e0*/  LDG.E R20, desc[UR8][R2.64+-0x1400] ;  /* 0xffec000802147981 */ /* 0x000f68000c1e1900 */
        /* <DEDUP_REMOVED lines=11> */
[----:B------:R-:W5:Y:S01]  /*02a0*/  LDG.E R27, desc[UR8][R2.64+0x1c00] ;  /* 0x001c0008021b7981 */ /* 0x000f62000c1e1900 */
[----:B--2---:R-:W-:-:S03]  /*02b0*/  FFMA R15, R15, R16, R14 ;  /* 0x000000100f0f7223 */ /* 0x004fc6000000000e */
[----:B------:R-:W2:Y:S01]  /*02c0*/  LDG.E R16, desc[UR8][R4.64] ;  /* 0x0000000804107981 */ /* 0x000ea2000c1e1900 */
[----:B---3--:R-:W-:-:S03]  /*02d0*/  FFMA R24, R24, R25, R15 ;  /* 0x0000001918187223 */ /* 0x008fc6000000000f */
[----:B------:R-:W3:Y:S01]  /*02e0*/  LDG.E R15, desc[UR8][R2.64+0x400] ;  /* 0x00040008020f7981 */ /* 0x000ee2000c1e1900 */
[----:B----4-:R-:W-:-:S03]  /*02f0*/  FFMA R24, R19, R18, R24 ;  /* 0x0000001213187223 */ /* 0x010fc60000000018 */
[----:B------:R-:W3:Y:S04]  /*0300*/  LDG.E R14, desc[UR8][R4.64+0x4] ;  /* 0x00000408040e7981 */ /* 0x000ee8000c1e1900 */
[----:B------:R-:W4:Y:S01]  /*0310*/  LDG.E R19, desc[UR8][R2.64+0x800] ;  /* 0x0008000802137981 */ /* 0x000f22000c1e1900 */
[----:B-----5:R-:W-:-:S03]  /*0320*/  FFMA R24, R21, R20, R24 ;  /* 0x0000001415187223 */ /* 0x020fc60000000018 */
[----:B------:R-:W4:Y:S04]  /*0330*/  LDG.E R18, desc[UR8][R4.64+0x8] ;  /* 0x0000080804127981 */ /* 0x000f28000c1e1900 */
[----:B------:R-:W5:Y:S01]  /*0340*/  LDG.E R21, desc[UR8][R2.64+0xc00] ;  /* 0x000c000802157981 */ /* 0x000f62000c1e1900 */
[----:B------:R-:W-:-:S03]  /*0350*/  FFMA R25, R23, R22, R24 ;  /* 0x0000001617197223 */ /* 0x000fc60000000018 */
[----:B------:R-:W5:Y:S04]  /*0360*/  LDG.E R20, desc[UR8][R4.64+0xc] ;  /* 0x00000c0804147981 */ /* 0x000f68000c1e1900 */
[----:B------:R-:W5:Y:S04]  /*0370*/  LDG.E R22, desc[UR8][R2.64+0x1000] ;  /* 0x0010000802167981 */ /* 0x000f68000c1e1900 */
[----:B------:R-:W5:Y:S01]  /*0380*/  LDG.E R23, desc[UR8][R4.64+0x10] ;  /* 0x0000100804177981 */ /* 0x000f62000c1e1900 */
[----:B------:R-:W-:-:S03]  /*0390*/  FFMA R29, R12, R13, R25 ;  /* 0x0000000d0c1d7223 */ /* 0x000fc60000000019 */
[----:B------:R-:W5:Y:S04]  /*03a0*/  LDG.E R25, desc[UR8][R2.64+0x1400] ;  /* 0x0014000802197981 */ /* 0x000f68000c1e1900 */
[----:B------:R-:W5:Y:S04]  /*03b0*/  LDG.E R24, desc[UR8][R4.64+0x14] ;  /* 0x0000140804187981 */ /* 0x000f68000c1e1900 */
[----:B------:R0:W5:Y:S04]  /*03c0*/  LDG.E R12, desc[UR8][R2.64+0x1800] ;  /* 0x00180008020c7981 */ /* 0x000168000c1e1900 */
[----:B------:R-:W5:Y:S01]  /*03d0*/  LDG.E R13, desc[UR8][R4.64+0x18] ;  /* 0x00001808040d7981 */ /* 0x000f62000c1e1900 */
[----:B------:R-:W-:-:S04]  /*03e0*/  FFMA R0, R0, R9, R29 ;  /* 0x0000000900007223 */ /* 0x000fc8000000001d */
[----:B------:R-:W-:Y:S01]  /*03f0*/  FFMA R11, R11, R10, R0 ;  /* 0x0000000a0b0b7223 */ /* 0x000fe20000000000 */
[----:B------:R-:W-:-:S04]  /*0400*/  UIADD3 UR4, UPT, UPT, UR4, 0x10, URZ ;  /* 0x0000001004047890 */ /* 0x000fc8000fffe0ff */
[----:B------:R-:W-:Y:S01]  /*0410*/  UISETP.NE.AND UP0, UPT, UR4, 0x100, UPT ;  /* 0x000001000400788c */ /* 0x000fe2000bf05270 */
[----:B0-----:R-:W-:Y:S02]  /*0420*/  IADD3 R2, P0, PT, R2, 0x4000, RZ ;  /* 0x0000400002027810 */ /* 0x001fe40007f1e0ff */
[----:B------:R-:W-:Y:S02]  /*0430*/  IADD3 R8, PT, PT, R8, 0x10, RZ ;  /* 0x0000001008087810 */ /* 0x000fe40007ffe0ff */
[----:B------:R-:W-:Y:S01]  /*0440*/  IADD3.X R3, PT, PT, RZ, R3, RZ, P0, !PT ;  /* 0x00000003ff037210 */ /* 0x000fe200007fe4ff */
[----:B--2---:R-:W-:-:S04]  /*0450*/  FFMA R11, R16, R17, R11 ;  /* 0x00000011100b7223 */ /* 0x004fc8000000000b */
[----:B---3--:R-:W-:-:S04]  /*0460*/  FFMA R11, R14, R15, R11 ;  /* 0x0000000f0e0b7223 */ /* 0x008fc8000000000b */
[----:B----4-:R-:W-:-:S04]  /*0470*/  FFMA R11, R18, R19, R11 ;  /* 0x00000013120b7223 */ /* 0x010fc8000000000b */
[----:B-----5:R-:W-:-:S04]  /*0480*/  FFMA R20, R20, R21, R11 ;  /* 0x0000001514147223 */ /* 0x020fc8000000000b */
[----:B------:R-:W-:-:S04]  /*0490*/  FFMA R23, R23, R22, R20 ;  /* 0x0000001617177223 */ /* 0x000fc80000000014 */
[----:B------:R-:W-:-:S04]  /*04a0*/  FFMA R24, R24, R25, R23 ;  /* 0x0000001918187223 */ /* 0x000fc80000000017 */
[----:B------:R-:W-:-:S04]  /*04b0*/  FFMA R13, R13, R12, R24 ;  /* 0x0000000c0d0d7223 */ /* 0x000fc80000000018 */
[----:B------:R-:W-:Y:S01]  /*04c0*/  FFMA R14, R26, R27, R13 ;  /* 0x0000001b1a0e7223 */ /* 0x000fe2000000000d */
[----:B------:R-:W-:Y:S06]  /*04d0*/  BRA.U UP0, `(.L_x_0) ;  /* 0xfffffffd001c7547 */ /* 0x000fec000b83ffff */
[----:B------:R-:W0:Y:S01]  /*04e0*/  LDC.64 R2, c[0x0][0x380] ;  /* 0x0000e000ff027b82 */ /* 0x000e220000000a00 */
[----:B------:R-:W-:-:S05]  /*04f0*/  IADD3 R7, PT, PT, R7, R6, RZ ;  /* 0x0000000607077210 */ /* 0x000fca0007ffe0ff */
[----:B0-----:R-:W-:-:S05]  /*0500*/  IMAD.WIDE R2, R7, 0x4, R2 ;  /* 0x0000000407027825 */ /* 0x001fca00078e0202 */
[----:B------:R-:W-:Y:S01]  /*0510*/  STG.E desc[UR8][R2.64], R14 ;  /* 0x0000000e02007986 */ /* 0x000fe2000c101908 */
[----:B------:R-:W-:Y:S05]  /*0520*/  EXIT ;  /* 0x000000000000794d */ /* 0x000fea0003800000 */
.L_x_1:
[----:B------:R-:W-:-:S00]  /*0530*/  BRA `(.L_x_1) ;  /* 0xfffffffc00fc7947 */ /* 0x000fc0000383ffff */
[----:B------:R-:W-:-:S00]  /*0540*/  NOP ;  /* 0x0000000000007918 */ /* 0x000fc00000000000 */
        /* <DEDUP_REMOVED lines=11> */
.L_x_2:


//--------------------- .nv.shared.reserved.0     --------------------------
	.section	.nv.shared.reserved.0,"aw",@nobits
	.weak		__nv_reservedSMEM_offset_0_alias
	.size		__nv_reservedSMEM_offset_0_alias, 0, 64
	.other		__nv_reservedSMEM_offset_0_alias,@"STO_CUDA_RESERVED_SHARED STV_DEFAULT"
__nv_reservedSMEM_offset_0_alias:
	.zero		0
	.zero		64


//--------------------- .nv.constant0._Z13matrixMulCUDAPfS_S_ --------------------------
	.section	.nv.constant0._Z13matrixMulCUDAPfS_S_,"a",@progbits
	.sectionflags	@""
	.align	4
.nv.constant0._Z13matrixMulCUDAPfS_S_:
	.zero		920


//--------------------- SYMBOLS --------------------------

	.type		.nv.reservedSmem.offset0,@object
	.size		.nv.reservedSmem.offset0,0x4
